//
// Generated by NVIDIA NVVM Compiler
//
// Compiler Build ID: CL-36424714
// Cuda compilation tools, release 13.0, V13.0.88
// Based on NVVM 20.0.0
//

.version 9.0
.target sm_100
.address_size 64

	// .globl	_Z7reduce0PfS_i
.extern .shared .align 16 .b8 sdata[];

.visible .entry _Z7reduce0PfS_i(
	.param .u64 .ptr .align 1 _Z7reduce0PfS_i_param_0,
	.param .u64 .ptr .align 1 _Z7reduce0PfS_i_param_1,
	.param .u32 _Z7reduce0PfS_i_param_2
)
{
	.reg .pred 	%p<6>;
	.reg .b32 	%r<17>;
	.reg .b32 	%f<9>;
	.reg .b64 	%rd<9>;

	ld.param.u64 	%rd1, [_Z7reduce0PfS_i_param_0];
	ld.param.u64 	%rd2, [_Z7reduce0PfS_i_param_1];
	ld.param.u32 	%r8, [_Z7reduce0PfS_i_param_2];
	mov.u32 	%r1, %tid.x;
	mov.u32 	%r2, %ctaid.x;
	mov.u32 	%r3, %ntid.x;
	mad.lo.s32 	%r4, %r2, %r3, %r1;
	setp.ge.u32 	%p1, %r4, %r8;
	mov.f32 	%f8, 0f00000000;
	@%p1 bra 	$L__BB0_2;
	cvta.to.global.u64 	%rd3, %rd2;
	mul.wide.u32 	%rd4, %r4, 4;
	add.s64 	%rd5, %rd3, %rd4;
	ld.global.f32 	%f8, [%rd5];
$L__BB0_2:
	shl.b32 	%r9, %r1, 2;
	mov.u32 	%r10, sdata;
	add.s32 	%r5, %r10, %r9;
	st.shared.f32 	[%r5], %f8;
	bar.sync 	0;
	setp.lt.u32 	%p2, %r3, 2;
	@%p2 bra 	$L__BB0_7;
	mov.b32 	%r16, 1;
$L__BB0_4:
	shl.b32 	%r7, %r16, 1;
	add.s32 	%r12, %r7, -1;
	and.b32  	%r13, %r12, %r1;
	setp.ne.s32 	%p3, %r13, 0;
	@%p3 bra 	$L__BB0_6;
	shl.b32 	%r14, %r16, 2;
	add.s32 	%r15, %r5, %r14;
	ld.shared.f32 	%f4, [%r15];
	ld.shared.f32 	%f5, [%r5];
	add.f32 	%f6, %f4, %f5;
	st.shared.f32 	[%r5], %f6;
$L__BB0_6:
	bar.sync 	0;
	setp.lt.u32 	%p4, %r7, %r3;
	mov.u32 	%r16, %r7;
	@%p4 bra 	$L__BB0_4;
$L__BB0_7:
	setp.ne.s32 	%p5, %r1, 0;
	@%p5 bra 	$L__BB0_9;
	ld.shared.f32 	%f7, [sdata];
	cvta.to.global.u64 	%rd6, %rd1;
	mul.wide.u32 	%rd7, %r2, 4;
	add.s64 	%rd8, %rd6, %rd7;
	st.global.f32 	[%rd8], %f7;
$L__BB0_9:
	ret;

}
	// .globl	_Z7reduce1PfS_i
.visible .entry _Z7reduce1PfS_i(
	.param .u64 .ptr .align 1 _Z7reduce1PfS_i_param_0,
	.param .u64 .ptr .align 1 _Z7reduce1PfS_i_param_1,
	.param .u32 _Z7reduce1PfS_i_param_2
)
{
	.reg .pred 	%p<6>;
	.reg .b32 	%r<16>;
	.reg .b32 	%f<9>;
	.reg .b64 	%rd<9>;

	ld.param.u64 	%rd1, [_Z7reduce1PfS_i_param_0];
	ld.param.u64 	%rd2, [_Z7reduce1PfS_i_param_1];
	ld.param.u32 	%r8, [_Z7reduce1PfS_i_param_2];
	mov.u32 	%r1, %tid.x;
	mov.u32 	%r2, %ctaid.x;
	mov.u32 	%r3, %ntid.x;
	mad.lo.s32 	%r4, %r2, %r3, %r1;
	setp.ge.u32 	%p1, %r4, %r8;
	mov.f32 	%f8, 0f00000000;
	@%p1 bra 	$L__BB1_2;
	cvta.to.global.u64 	%rd3, %rd2;
	mul.wide.u32 	%rd4, %r4, 4;
	add.s64 	%rd5, %rd3, %rd4;
	ld.global.f32 	%f8, [%rd5];
$L__BB1_2:
	shl.b32 	%r9, %r1, 2;
	mov.u32 	%r10, sdata;
	add.s32 	%r5, %r10, %r9;
	st.shared.f32 	[%r5], %f8;
	bar.sync 	0;
	setp.lt.u32 	%p2, %r3, 2;
	@%p2 bra 	$L__BB1_7;
	mov.b32 	%r15, 1;
$L__BB1_4:
	shl.b32 	%r7, %r15, 1;
	mul.lo.s32 	%r12, %r7, %r1;
	setp.ge.u32 	%p3, %r12, %r3;
	@%p3 bra 	$L__BB1_6;
	shl.b32 	%r13, %r15, 2;
	add.s32 	%r14, %r5, %r13;
	ld.shared.f32 	%f4, [%r14];
	ld.shared.f32 	%f5, [%r5];
	add.f32 	%f6, %f4, %f5;
	st.shared.f32 	[%r5], %f6;
$L__BB1_6:
	bar.sync 	0;
	setp.lt.u32 	%p4, %r7, %r3;
	mov.u32 	%r15, %r7;
	@%p4 bra 	$L__BB1_4;
$L__BB1_7:
	setp.ne.s32 	%p5, %r1, 0;
	@%p5 bra 	$L__BB1_9;
	ld.shared.f32 	%f7, [sdata];
	cvta.to.global.u64 	%rd6, %rd1;
	mul.wide.u32 	%rd7, %r2, 4;
	add.s64 	%rd8, %rd6, %rd7;
	st.global.f32 	[%rd8], %f7;
$L__BB1_9:
	ret;

}


// ===== COMPILED SASS (sm_100) =====

	.target	sm_100

	.elftype	@"ET_EXEC"


//--------------------- .note.nv.tkinfo           --------------------------
	.section	.note.nv.tkinfo,"",@"SHT_NOTE"
	.sectionflags	@"SHF_NOTE_NV_TKINFO"
	.tkinfo
        /*0018*/ 	.word	0x00000002
        /*0030*/ 	.string	""
        /*0030*/ 	.string	"ptxas"
        /*0030*/ 	.string	"Cuda compilation tools, release 13.0, V13.0.88"
        /*0030*/ 	.string	"Build cuda_13.0.r13.0/compiler.36424714_0"
        /*0030*/ 	.string	"-arch sm_100 -m 64 "



//--------------------- .note.nv.cuinfo           --------------------------
	.section	.note.nv.cuinfo,"",@"SHT_NOTE"
	.sectionflags	@"SHF_NOTE_NV_CUINFO"
        /*0018*/ 	.short	0x0002
        /*001a*/ 	.short	0x0064
        /*001c*/ 	.short	0x0082
	.zero		2


//--------------------- .nv.info                  --------------------------
	.section	.nv.info,"",@"SHT_CUDA_INFO"
	.align	4


	//----- nvinfo : EIATTR_REGCOUNT
	.align		4
        /*0000*/ 	.byte	0x04, 0x2f
        /*0002*/ 	.short	(.L_1 - .L_0)
	.align		4
.L_0:
        /*0004*/ 	.word	index@(_Z7reduce0PfS_i)
        /*0008*/ 	.word	0x0000000b


	//----- nvinfo : EIATTR_FRAME_SIZE
	.align		4
.L_1:
        /*000c*/ 	.byte	0x04, 0x11
        /*000e*/ 	.short	(.L_3 - .L_2)
	.align		4
.L_2:
        /*0010*/ 	.word	index@(_Z7reduce0PfS_i)
        /*0014*/ 	.word	0x00000000


	//----- nvinfo : EIATTR_REGCOUNT
	.align		4
.L_3:
        /*0018*/ 	.byte	0x04, 0x2f
        /*001a*/ 	.short	(.L_5 - .L_4)
	.align		4
.L_4:
        /*001c*/ 	.word	index@(_Z7reduce1PfS_i)
        /*0020*/ 	.word	0x0000000c


	//----- nvinfo : EIATTR_FRAME_SIZE
	.align		4
.L_5:
        /*0024*/ 	.byte	0x04, 0x11
        /*0026*/ 	.short	(.L_7 - .L_6)
	.align		4
.L_6:
        /*0028*/ 	.word	index@(_Z7reduce1PfS_i)
        /*002c*/ 	.word	0x00000000


	//----- nvinfo : EIATTR_MIN_STACK_SIZE
	.align		4
.L_7:
        /*0030*/ 	.byte	0x04, 0x12
        /*0032*/ 	.short	(.L_9 - .L_8)
	.align		4
.L_8:
        /*0034*/ 	.word	index@(_Z7reduce1PfS_i)
        /*0038*/ 	.word	0x00000000


	//----- nvinfo : EIATTR_MIN_STACK_SIZE
	.align		4
.L_9:
        /*003c*/ 	.byte	0x04, 0x12
        /*003e*/ 	.short	(.L_11 - .L_10)
	.align		4
.L_10:
        /*0040*/ 	.word	index@(_Z7reduce0PfS_i)
        /*0044*/ 	.word	0x00000000
.L_11:


//--------------------- .nv.compat                --------------------------
	.section	.nv.compat,"",@"SHT_CUDA_COMPAT_INFO"
	.align	4
        /*0000*/ 	.byte	0x02, 0x09, 0x00, 0x00, 0x02, 0x02, 0x01, 0x00, 0x02, 0x05, 0x05, 0x00, 0x03, 0x07, 0x01, 0x01
        /*0010*/ 	.byte	0x02, 0x03, 0x00, 0x00, 0x02, 0x06, 0x01, 0x00, 0x04, 0x0b, 0x08, 0x00, 0x09, 0x00, 0x00, 0x00
        /*0020*/ 	.byte	0x00, 0x00, 0x00, 0x00


//--------------------- .nv.info._Z7reduce1PfS_i  --------------------------
	.section	.nv.info._Z7reduce1PfS_i,"",@"SHT_CUDA_INFO"
	.sectionflags	@""
	.align	4


	//----- nvinfo : EIATTR_CUDA_API_VERSION
	.align		4
        /*0000*/ 	.byte	0x04, 0x37
        /*0002*/ 	.short	(.L_13 - .L_12)
.L_12:
        /*0004*/ 	.word	0x00000082


	//----- nvinfo : EIATTR_KPARAM_INFO
	.align		4
.L_13:
        /*0008*/ 	.byte	0x04, 0x17
        /*000a*/ 	.short	(.L_15 - .L_14)
.L_14:
        /*000c*/ 	.word	0x00000000
        /*0010*/ 	.short	0x0002
        /*0012*/ 	.short	0x0010
        /*0014*/ 	.byte	0x00, 0xf0, 0x11, 0x00


	//----- nvinfo : EIATTR_KPARAM_INFO
	.align		4
.L_15:
        /*0018*/ 	.byte	0x04, 0x17
        /*001a*/ 	.short	(.L_17 - .L_16)
.L_16:
        /*001c*/ 	.word	0x00000000
        /*0020*/ 	.short	0x0001
        /*0022*/ 	.short	0x0008
        /*0024*/ 	.byte	0x00, 0xf5, 0x21, 0x00


	//----- nvinfo : EIATTR_KPARAM_INFO
	.align		4
.L_17:
        /*0028*/ 	.byte	0x04, 0x17
        /*002a*/ 	.short	(.L_19 - .L_18)
.L_18:
        /*002c*/ 	.word	0x00000000
        /*0030*/ 	.short	0x0000
        /*0032*/ 	.short	0x0000
        /*0034*/ 	.byte	0x00, 0xf5, 0x21, 0x00


	//----- nvinfo : EIATTR_SPARSE_MMA_MASK
	.align		4
.L_19:
        /*0038*/ 	.byte	0x03, 0x50
        /*003a*/ 	.short	0x0000


	//----- nvinfo : EIATTR_MAXREG_COUNT
	.align		4
        /*003c*/ 	.byte	0x03, 0x1b
        /*003e*/ 	.short	0x00ff


	//----- nvinfo : EIATTR_NUM_BARRIERS
	.align		4
        /*0040*/ 	.byte	0x02, 0x4c
        /*0042*/ 	.byte	0x01
	.zero		1


	//----- nvinfo : EIATTR_MERCURY_ISA_VERSION
	.align		4
        /*0044*/ 	.byte	0x03, 0x5f
        /*0046*/ 	.short	0x0101


	//----- nvinfo : EIATTR_VRC_CTA_INIT_COUNT
	.align		4
        /*0048*/ 	.byte	0x02, 0x4a
	.zero		1
	.zero		1


	//----- nvinfo : EIATTR_EXIT_INSTR_OFFSETS
	.align		4
        /*004c*/ 	.byte	0x04, 0x1c
        /*004e*/ 	.short	(.L_21 - .L_20)


	//   ....[0]....
.L_20:
        /*0050*/ 	.word	0x00000220


	//   ....[1]....
        /*0054*/ 	.word	0x000002a0


	//----- nvinfo : EIATTR_CBANK_PARAM_SIZE
	.align		4
.L_21:
        /*0058*/ 	.byte	0x03, 0x19
        /*005a*/ 	.short	0x0014


	//----- nvinfo : EIATTR_PARAM_CBANK
	.align		4
        /*005c*/ 	.byte	0x04, 0x0a
        /*005e*/ 	.short	(.L_23 - .L_22)
	.align		4
.L_22:
        /*0060*/ 	.word	index@(.nv.constant0._Z7reduce1PfS_i)
        /*0064*/ 	.short	0x0380
        /*0066*/ 	.short	0x0014


	//----- nvinfo : EIATTR_SW_WAR
	.align		4
.L_23:
        /*0068*/ 	.byte	0x04, 0x36
        /*006a*/ 	.short	(.L_25 - .L_24)
.L_24:
        /*006c*/ 	.word	0x00000008
.L_25:


//--------------------- .nv.info._Z7reduce0PfS_i  --------------------------
	.section	.nv.info._Z7reduce0PfS_i,"",@"SHT_CUDA_INFO"
	.sectionflags	@""
	.align	4


	//----- nvinfo : EIATTR_CUDA_API_VERSION
	.align		4
        /*0000*/ 	.byte	0x04, 0x37
        /*0002*/ 	.short	(.L_27 - .L_26)
.L_26:
        /*0004*/ 	.word	0x00000082


	//----- nvinfo : EIATTR_KPARAM_INFO
	.align		4
.L_27:
        /*0008*/ 	.byte	0x04, 0x17
        /*000a*/ 	.short	(.L_29 - .L_28)
.L_28:
        /*000c*/ 	.word	0x00000000
        /*0010*/ 	.short	0x0002
        /*0012*/ 	.short	0x0010
        /*0014*/ 	.byte	0x00, 0xf0, 0x11, 0x00


	//----- nvinfo : EIATTR_KPARAM_INFO
	.align		4
.L_29:
        /*0018*/ 	.byte	0x04, 0x17
        /*001a*/ 	.short	(.L_31 - .L_30)
.L_30:
        /*001c*/ 	.word	0x00000000
        /*0020*/ 	.short	0x0001
        /*0022*/ 	.short	0x0008
        /*0024*/ 	.byte	0x00, 0xf5, 0x21, 0x00


	//----- nvinfo : EIATTR_KPARAM_INFO
	.align		4
.L_31:
        /*0028*/ 	.byte	0x04, 0x17
        /*002a*/ 	.short	(.L_33 - .L_32)
.L_32:
        /*002c*/ 	.word	0x00000000
        /*0030*/ 	.short	0x0000
        /*0032*/ 	.short	0x0000
        /*0034*/ 	.byte	0x00, 0xf5, 0x21, 0x00


	//----- nvinfo : EIATTR_SPARSE_MMA_MASK
	.align		4
.L_33:
        /*0038*/ 	.byte	0x03, 0x50
        /*003a*/ 	.short	0x0000


	//----- nvinfo : EIATTR_MAXREG_COUNT
	.align		4
        /*003c*/ 	.byte	0x03, 0x1b
        /*003e*/ 	.short	0x00ff


	//----- nvinfo : EIATTR_NUM_BARRIERS
	.align		4
        /*0040*/ 	.byte	0x02, 0x4c
        /*0042*/ 	.byte	0x01
	.zero		1


	//----- nvinfo : EIATTR_MERCURY_ISA_VERSION
	.align		4
        /*0044*/ 	.byte	0x03, 0x5f
        /*0046*/ 	.short	0x0101


	//----- nvinfo : EIATTR_VRC_CTA_INIT_COUNT
	.align		4
        /*0048*/ 	.byte	0x02, 0x4a
	.zero		1
	.zero		1


	//----- nvinfo : EIATTR_EXIT_INSTR_OFFSETS
	.align		4
        /*004c*/ 	.byte	0x04, 0x1c
        /*004e*/ 	.short	(.L_35 - .L_34)


	//   ....[0]....
.L_34:
        /*0050*/ 	.word	0x00000220


	//   ....[1]....
        /*0054*/ 	.word	0x000002a0


	//----- nvinfo : EIATTR_CBANK_PARAM_SIZE
	.align		4
.L_35:
        /*0058*/ 	.byte	0x03, 0x19
        /*005a*/ 	.short	0x0014


	//----- nvinfo : EIATTR_PARAM_CBANK
	.align		4
        /*005c*/ 	.byte	0x04, 0x0a
        /*005e*/ 	.short	(.L_37 - .L_36)
	.align		4
.L_36:
        /*0060*/ 	.word	index@(.nv.constant0._Z7reduce0PfS_i)
        /*0064*/ 	.short	0x0380
        /*0066*/ 	.short	0x0014


	//----- nvinfo : EIATTR_SW_WAR
	.align		4
.L_37:
        /*0068*/ 	.byte	0x04, 0x36
        /*006a*/ 	.short	(.L_39 - .L_38)
.L_38:
        /*006c*/ 	.word	0x00000008
.L_39:


//--------------------- .nv.callgraph             --------------------------
	.section	.nv.callgraph,"",@"SHT_CUDA_CALLGRAPH"
	.align	4
	.sectionentsize	8
	.align		4
        /*0000*/ 	.word	0x00000000
	.align		4
        /*0004*/ 	.word	0xffffffff
	.align		4
        /*0008*/ 	.word	0x00000000
	.align		4
        /*000c*/ 	.word	0xfffffffe
	.align		4
        /*0010*/ 	.word	0x00000000
	.align		4
        /*0014*/ 	.word	0xfffffffd
	.align		4
        /*0018*/ 	.word	0x00000000
	.align		4
        /*001c*/ 	.word	0xfffffffc


//--------------------- .text._Z7reduce1PfS_i     --------------------------
	.section	.text._Z7reduce1PfS_i,"ax",@progbits
	.align	128
        .global         _Z7reduce1PfS_i
        .type           _Z7reduce1PfS_i,@function
        .size           _Z7reduce1PfS_i,(.L_x_6 - _Z7reduce1PfS_i)
        .other          _Z7reduce1PfS_i,@"STO_CUDA_ENTRY STV_DEFAULT"
_Z7reduce1PfS_i:
.text._Z7reduce1PfS_i:
[----:B------:R-:W-:Y:S01]  /*0000*/  LDC R1, c[0x0][0x37c] ;  /* 0x0000df00ff017b82 */ /* 0x000fe20000000800 */
[----:B------:R-:W0:Y:S01]  /*0010*/  S2R R6, SR_TID.X ;  /* 0x0000000000067919 */ /* 0x000e220000002100 */
[----:B------:R-:W0:Y:S01]  /*0020*/  LDCU UR8, c[0x0][0x360] ;  /* 0x00006c00ff0877ac */ /* 0x000e220008000800 */
[----:B------:R-:W-:Y:S01]  /*0030*/  HFMA2 R0, -RZ, RZ, 0, 0 ;  /* 0x00000000ff007431 */ /* 0x000fe200000001ff */
[----:B------:R-:W0:Y:S01]  /*0040*/  S2R R7, SR_CTAID.X ;  /* 0x0000000000077919 */ /* 0x000e220000002500 */
[----:B------:R-:W1:Y:S01]  /*0050*/  LDCU UR4, c[0x0][0x390] ;  /* 0x00007200ff0477ac */ /* 0x000e620008000800 */
[----:B------:R-:W2:Y:S01]  /*0060*/  LDCU.64 UR6, c[0x0][0x358] ;  /* 0x00006b00ff0677ac */ /* 0x000ea20008000a00 */
[----:B0-----:R-:W-:-:S05]  /*0070*/  IMAD R5, R7, UR8, R6 ;  /* 0x0000000807057c24 */ /* 0x001fca000f8e0206 */
[----:B-1----:R-:W-:-:S13]  /*0080*/  ISETP.GE.U32.AND P0, PT, R5, UR4, PT ;  /* 0x0000000405007c0c */ /* 0x002fda000bf06070 */
[----:B------:R-:W0:Y:S02]  /*0090*/  @!P0 LDC.64 R2, c[0x0][0x388] ;  /* 0x0000e200ff028b82 */ /* 0x000e240000000a00 */
[----:B0-----:R-:W-:-:S05]  /*00a0*/  @!P0 IMAD.WIDE.U32 R2, R5, 0x4, R2 ;  /* 0x0000000405028825 */ /* 0x001fca00078e0002 */
[----:B--2---:R-:W2:Y:S01]  /*00b0*/  @!P0 LDG.E R0, desc[UR6][R2.64] ;  /* 0x0000000602008981 */ /* 0x004ea2000c1e1900 */
[----:B------:R-:W0:Y:S01]  /*00c0*/  S2UR UR5, SR_CgaCtaId ;  /* 0x00000000000579c3 */ /* 0x000e220000008800 */
[----:B------:R-:W-:Y:S01]  /*00d0*/  UMOV UR4, 0x400 ;  /* 0x0000040000047882 */ /* 0x000fe20000000000 */
[----:B------:R-:W-:Y:S01]  /*00e0*/  UISETP.GE.U32.AND UP0, UPT, UR8, 0x2, UPT ;  /* 0x000000020800788c */ /* 0x000fe2000bf06070 */
[----:B------:R-:W-:Y:S01]  /*00f0*/  ISETP.NE.AND P0, PT, R6, RZ, PT ;  /* 0x000000ff0600720c */ /* 0x000fe20003f05270 */
[----:B0-----:R-:W-:-:S06]  /*0100*/  ULEA UR4, UR5, UR4, 0x18 ;  /* 0x0000000405047291 */ /* 0x001fcc000f8ec0ff */
[----:B------:R-:W-:-:S05]  /*0110*/  LEA R5, R6, UR4, 0x2 ;  /* 0x0000000406057c11 */ /* 0x000fca000f8e10ff */
[----:B--2---:R0:W-:Y:S01]  /*0120*/  STS [R5], R0 ;  /* 0x0000000005007388 */ /* 0x0041e20000000800 */
[----:B------:R-:W-:Y:S06]  /*0130*/  BAR.SYNC.DEFER_BLOCKING 0x0 ;  /* 0x0000000000007b1d */ /* 0x000fec0000010000 */
[----:B------:R-:W-:Y:S05]  /*0140*/  BRA.U !UP0, `(.L_x_0) ;  /* 0x0000000108347547 */ /* 0x000fea000b800000 */
[----:B0-----:R-:W-:-:S07]  /*0150*/  MOV R0, 0x1 ;  /* 0x0000000100007802 */ /* 0x001fce0000000f00 */
.L_x_1:
[----:B------:R-:W-:-:S04]  /*0160*/  IMAD.SHL.U32 R9, R0, 0x2, RZ ;  /* 0x0000000200097824 */ /* 0x000fc800078e00ff */
[----:B------:R-:W-:-:S05]  /*0170*/  IMAD R2, R9, R6, RZ ;  /* 0x0000000609027224 */ /* 0x000fca00078e02ff */
[----:B------:R-:W-:-:S13]  /*0180*/  ISETP.GE.U32.AND P1, PT, R2, UR8, PT ;  /* 0x0000000802007c0c */ /* 0x000fda000bf26070 */
[----:B------:R-:W-:Y:S01]  /*0190*/  @!P1 LEA R2, R0, R5, 0x2 ;  /* 0x0000000500029211 */ /* 0x000fe200078e10ff */
[----:B------:R-:W-:Y:S01]  /*01a0*/  @!P1 LDS R3, [R5] ;  /* 0x0000000005039984 */ /* 0x000fe20000000800 */
[----:B------:R-:W-:-:S04]  /*01b0*/  IMAD.MOV.U32 R0, RZ, RZ, R9 ;  /* 0x000000ffff007224 */ /* 0x000fc800078e0009 */
[----:B------:R-:W0:Y:S02]  /*01c0*/  @!P1 LDS R2, [R2] ;  /* 0x0000000002029984 */ /* 0x000e240000000800 */
[----:B0-----:R-:W-:-:S05]  /*01d0*/  @!P1 FADD R4, R2, R3 ;  /* 0x0000000302049221 */ /* 0x001fca0000000000 */
[----:B------:R1:W-:Y:S01]  /*01e0*/  @!P1 STS [R5], R4 ;  /* 0x0000000405009388 */ /* 0x0003e20000000800 */
[----:B------:R-:W-:Y:S01]  /*01f0*/  BAR.SYNC.DEFER_BLOCKING 0x0 ;  /* 0x0000000000007b1d */ /* 0x000fe20000010000 */
[----:B------:R-:W-:-:S13]  /*0200*/  ISETP.GE.U32.AND P1, PT, R9, UR8, PT ;  /* 0x0000000809007c0c */ /* 0x000fda000bf26070 */
[----:B-1----:R-:W-:Y:S05]  /*0210*/  @!P1 BRA `(.L_x_1) ;  /* 0xfffffffc00d09947 */ /* 0x002fea000383ffff */
.L_x_0:
[----:B------:R-:W-:Y:S05]  /*0220*/  @P0 EXIT ;  /* 0x000000000000094d */ /* 0x000fea0003800000 */
[----:B------:R-:W1:Y:S01]  /*0230*/  S2UR UR5, SR_CgaCtaId ;  /* 0x00000000000579c3 */ /* 0x000e620000008800 */
[----:B------:R-:W-:-:S07]  /*0240*/  UMOV UR4, 0x400 ;  /* 0x0000040000047882 */ /* 0x000fce0000000000 */
[----:B------:R-:W2:Y:S01]  /*0250*/  LDC.64 R2, c[0x0][0x380] ;  /* 0x0000e000ff027b82 */ /* 0x000ea20000000a00 */
[----:B-1----:R-:W-:Y:S01]  /*0260*/  ULEA UR4, UR5, UR4, 0x18 ;  /* 0x0000000405047291 */ /* 0x002fe2000f8ec0ff */
[----:B--2---:R-:W-:-:S08]  /*0270*/  IMAD.WIDE.U32 R2, R7, 0x4, R2 ;  /* 0x0000000407027825 */ /* 0x004fd000078e0002 */
[----:B0-----:R-:W0:Y:S04]  /*0280*/  LDS R5, [UR4] ;  /* 0x00000004ff057984 */ /* 0x001e280008000800 */
[----:B0-----:R-:W-:Y:S01]  /*0290*/  STG.E desc[UR6][R2.64], R5 ;  /* 0x0000000502007986 */ /* 0x001fe2000c101906 */
[----:B------:R-:W-:Y:S05]  /*02a0*/  EXIT ;  /* 0x000000000000794d */ /* 0x000fea0003800000 */
.L_x_2:
[----:B------:R-:W-:-:S00]  /*02b0*/  BRA `(.L_x_2) ;  /* 0xfffffffc00fc7947 */ /* 0x000fc0000383ffff */
[----:B------:R-:W-:-:S00]  /*02c0*/  NOP ;  /* 0x0000000000007918 */ /* 0x000fc00000000000 */
        /* <DEDUP_REMOVED lines=11> */
.L_x_6:


//--------------------- .text._Z7reduce0PfS_i     --------------------------
	.section	.text._Z7reduce0PfS_i,"ax",@progbits
	.align	128
        .global         _Z7reduce0PfS_i
        .type           _Z7reduce0PfS_i,@function
        .size           _Z7reduce0PfS_i,(.L_x_7 - _Z7reduce0PfS_i)
        .other          _Z7reduce0PfS_i,@"STO_CUDA_ENTRY STV_DEFAULT"
_Z7reduce0PfS_i:
.text._Z7reduce0PfS_i:
[----:B------:R-:W-:Y:S01]  /*0000*/  LDC R1, c[0x0][0x37c] ;  /* 0x0000df00ff017b82 */ /* 0x000fe20000000800 */
[----:B------:R-:W0:Y:S01]  /*0010*/  S2R R7, SR_TID.X ;  /* 0x0000000000077919 */ /* 0x000e220000002100 */
[----:B------:R-:W0:Y:S01]  /*0020*/  LDCU UR8, c[0x0][0x360] ;  /* 0x00006c00ff0877ac */ /* 0x000e220008000800 */
[----:B------:R-:W-:Y:S01]  /*0030*/  IMAD.MOV.U32 R0, RZ, RZ, RZ ;  /* 0x000000ffff007224 */ /* 0x000fe200078e00ff */
        /* <DEDUP_REMOVED lines=17> */
[----:B0-----:R-:W-:-:S07]  /*0150*/  IMAD.MOV.U32 R0, RZ, RZ, 0x1 ;  /* 0x00000001ff007424 */ /* 0x001fce00078e00ff */
.L_x_4:
[----:B------:R-:W-:-:S05]  /*0160*/  SHF.L.U32 R8, R0, 0x1, RZ ;  /* 0x0000000100087819 */ /* 0x000fca00000006ff */
[----:B------:R-:W-:-:S05]  /*0170*/  VIADD R2, R8, 0xffffffff ;  /* 0xffffffff08027836 */ /* 0x000fca0000000000 */
[----:B------:R-:W-:-:S13]  /*0180*/  LOP3.LUT P1, RZ, R2, R7, RZ, 0xc0, !PT ;  /* 0x0000000702ff7212 */ /* 0x000fda000782c0ff */
[----:B------:R-:W-:Y:S01]  /*0190*/  @!P1 LEA R2, R0, R5, 0x2 ;  /* 0x0000000500029211 */ /* 0x000fe200078e10ff */
[----:B------:R-:W-:Y:S01]  /*01a0*/  @!P1 LDS R3, [R5] ;  /* 0x0000000005039984 */ /* 0x000fe20000000800 */
[----:B------:R-:W-:-:S04]  /*01b0*/  MOV R0, R8 ;  /* 0x0000000800007202 */ /* 0x000fc80000000f00 */
[----:B------:R-:W0:Y:S02]  /*01c0*/  @!P1 LDS R2, [R2] ;  /* 0x0000000002029984 */ /* 0x000e240000000800 */
[----:B0-----:R-:W-:-:S05]  /*01d0*/  @!P1 FADD R4, R2, R3 ;  /* 0x0000000302049221 */ /* 0x001fca0000000000 */
[----:B------:R1:W-:Y:S01]  /*01e0*/  @!P1 STS [R5], R4 ;  /* 0x0000000405009388 */ /* 0x0003e20000000800 */
[----:B------:R-:W-:Y:S01]  /*01f0*/  BAR.SYNC.DEFER_BLOCKING 0x0 ;  /* 0x0000000000007b1d */ /* 0x000fe20000010000 */
[----:B------:R-:W-:-:S13]  /*0200*/  ISETP.GE.U32.AND P1, PT, R8, UR8, PT ;  /* 0x0000000808007c0c */ /* 0x000fda000bf26070 */
[----:B-1----:R-:W-:Y:S05]  /*0210*/  @!P1 BRA `(.L_x_4) ;  /* 0xfffffffc00d09947 */ /* 0x002fea000383ffff */
.L_x_3:
        /* <DEDUP_REMOVED lines=9> */
.L_x_5:
        /* <DEDUP_REMOVED lines=13> */
.L_x_7:


//--------------------- .nv.shared._Z7reduce1PfS_i --------------------------
	.section	.nv.shared._Z7reduce1PfS_i,"aw",@nobits
	.sectionflags	@""
	.align	16
	.zero		1024


//--------------------- .nv.shared.reserved.0     --------------------------
	.section	.nv.shared.reserved.0,"aw",@nobits
	.weak		__nv_reservedSMEM_offset_0_alias
	.size		__nv_reservedSMEM_offset_0_alias, 0, 64
	.other		__nv_reservedSMEM_offset_0_alias,@"STO_CUDA_RESERVED_SHARED STV_DEFAULT"
__nv_reservedSMEM_offset_0_alias:
	.zero		0
	.zero		64


//--------------------- .nv.shared._Z7reduce0PfS_i --------------------------
	.section	.nv.shared._Z7reduce0PfS_i,"aw",@nobits
	.sectionflags	@""
	.align	16
	.zero		1024


//--------------------- .nv.constant0._Z7reduce1PfS_i --------------------------
	.section	.nv.constant0._Z7reduce1PfS_i,"a",@progbits
	.sectionflags	@""
	.align	4
.nv.constant0._Z7reduce1PfS_i:
	.zero		916


//--------------------- .nv.constant0._Z7reduce0PfS_i --------------------------
	.section	.nv.constant0._Z7reduce0PfS_i,"a",@progbits
	.sectionflags	@""
	.align	4
.nv.constant0._Z7reduce0PfS_i:
	.zero		916


//--------------------- SYMBOLS --------------------------

	.type		.nv.reservedSmem.offset0,@object
	.size		.nv.reservedSmem.offset0,0x4
	.type		.nv.reservedSmem.cap,@object
	.size		.nv.reservedSmem.cap,0x4
